//
// Generated by NVIDIA NVVM Compiler
//
// Compiler Build ID: CL-36424714
// Cuda compilation tools, release 13.0, V13.0.88
// Based on NVVM 20.0.0
//

.version 9.0
.target sm_100
.address_size 64

	// .globl	default_function_kernel_1

.visible .entry default_function_kernel_1(
	.param .u64 .ptr .align 1 default_function_kernel_1_param_0,
	.param .u64 .ptr .align 1 default_function_kernel_1_param_1
)
.maxntid 2
{
	.reg .b32 	%r<5>;
	.reg .b32 	%f<4>;
	.reg .b64 	%rd<8>;

	ld.param.u64 	%rd1, [default_function_kernel_1_param_0];
	ld.param.u64 	%rd2, [default_function_kernel_1_param_1];
	cvta.to.global.u64 	%rd3, %rd1;
	cvta.to.global.u64 	%rd4, %rd2;
	mov.u32 	%r1, %ctaid.x;
	shl.b32 	%r2, %r1, 1;
	mov.u32 	%r3, %tid.x;
	or.b32  	%r4, %r2, %r3;
	mul.wide.u32 	%rd5, %r4, 4;
	add.s64 	%rd6, %rd4, %rd5;
	ld.global.nc.f32 	%f1, [%rd6];
	abs.f32 	%f2, %f1;
	sub.f32 	%f3, %f1, %f2;
	add.s64 	%rd7, %rd3, %rd5;
	st.global.f32 	[%rd7], %f3;
	ret;

}
	// .globl	default_function_kernel
.visible .entry default_function_kernel(
	.param .u64 .ptr .align 1 default_function_kernel_param_0,
	.param .u64 .ptr .align 1 default_function_kernel_param_1
)
.maxntid 10
{
	.reg .pred 	%p<21>;
	.reg .b32 	%r<31>;
	.reg .b32 	%f<84>;
	.reg .b64 	%rd<9>;

	ld.param.u64 	%rd1, [default_function_kernel_param_0];
	ld.param.u64 	%rd2, [default_function_kernel_param_1];
	cvta.to.global.u64 	%rd3, %rd2;
	mov.u32 	%r14, %ctaid.x;
	mov.u32 	%r15, %tid.x;
	mad.lo.s32 	%r1, %r14, 10, %r15;
	mul.wide.u32 	%rd4, %r1, 4;
	add.s64 	%rd5, %rd3, %rd4;
	ld.global.nc.f32 	%f1, [%rd5];
	mov.f32 	%f24, 0f3F800000;
	sub.rn.f32 	%f25, %f1, %f24;
	mov.b32 	%r2, %f25;
	setp.gt.u32 	%p1, %r2, 1258291200;
	fma.rn.f32 	%f26, %f1, %f1, 0fBF800000;
	rsqrt.approx.ftz.f32 	%f27, %f26;
	mul.f32 	%f28, %f26, %f27;
	mul.f32 	%f29, %f27, 0f3F000000;
	neg.f32 	%f30, %f28;
	fma.rn.f32 	%f31, %f30, %f28, %f26;
	fma.rn.f32 	%f32, %f31, %f29, %f28;
	setp.eq.f32 	%p2, %f26, 0f00000000;
	selp.f32 	%f33, 0f00000000, %f32, %p2;
	selp.f32 	%f34, 0fBF800001, %f33, %p1;
	add.f32 	%f2, %f25, %f34;
	add.rz.f32 	%f35, %f2, %f24;
	mov.b32 	%r16, %f35;
	add.s32 	%r17, %r16, -1061158912;
	and.b32  	%r18, %r17, -8388608;
	mov.b32 	%r3, %f2;
	sub.s32 	%r19, %r3, %r18;
	mov.b32 	%f36, %r19;
	sub.s32 	%r20, 1082130432, %r18;
	mov.b32 	%f37, %r20;
	fma.rn.f32 	%f38, %f37, 0f3E800000, 0fBF800000;
	add.f32 	%f39, %f38, %f36;
	cvt.rn.f32.s32 	%f40, %r18;
	mul.f32 	%f41, %f40, 0f34000000;
	fma.rn.f32 	%f42, %f39, 0fBD39BF78, 0f3DD80012;
	fma.rn.f32 	%f43, %f42, %f39, 0fBE0778E0;
	fma.rn.f32 	%f44, %f43, %f39, 0f3E146475;
	fma.rn.f32 	%f45, %f44, %f39, 0fBE2A68DD;
	fma.rn.f32 	%f46, %f45, %f39, 0f3E4CAF9E;
	fma.rn.f32 	%f47, %f46, %f39, 0fBE800042;
	fma.rn.f32 	%f48, %f47, %f39, 0f3EAAAAE6;
	fma.rn.f32 	%f49, %f48, %f39, 0fBF000000;
	mul.f32 	%f50, %f39, %f49;
	fma.rn.f32 	%f51, %f50, %f39, %f39;
	fma.rn.f32 	%f80, %f41, 0f3F317218, %f51;
	setp.lt.u32 	%p3, %r3, 2139095040;
	@%p3 bra 	$L__BB1_2;
	setp.gt.s32 	%p4, %r3, -1082130432;
	fma.rn.f32 	%f52, %f2, 0f7F800000, 0f7F800000;
	selp.f32 	%f53, %f52, %f80, %p4;
	setp.eq.f32 	%p5, %f2, 0f00000000;
	selp.f32 	%f80, 0f80000000, %f53, %p5;
$L__BB1_2:
	setp.gt.u32 	%p6, %r2, 1258291200;
	add.f32 	%f54, %f80, 0f3F317218;
	selp.f32 	%f55, %f54, %f80, %p6;
	abs.f32 	%f6, %f55;
	abs.f32 	%f83, %f1;
	setp.lt.f32 	%p7, %f83, %f6;
	@%p7 bra 	$L__BB1_14;
	mul.f32 	%f8, %f6, 0f4B000000;
	setp.gtu.f32 	%p8, %f83, %f8;
	@%p8 bra 	$L__BB1_10;
	div.approx.f32 	%f56, %f83, %f6;
	cvt.rzi.f32.f32 	%f81, %f56;
	neg.f32 	%f10, %f6;
	fma.rn.f32 	%f11, %f10, %f81, %f83;
	mov.b32 	%r4, %f11;
	mov.b32 	%r21, %f6;
	setp.lt.u32 	%p9, %r4, %r21;
	@%p9 bra 	$L__BB1_9;
	setp.lt.u32 	%p10, %r4, -2147483647;
	@%p10 bra 	$L__BB1_7;
	add.f32 	%f61, %f81, 0fBF800000;
	setp.lt.f32 	%p13, %f11, %f10;
	add.f32 	%f62, %f61, 0fBF800000;
	selp.f32 	%f81, %f62, %f61, %p13;
	bra.uni 	$L__BB1_9;
$L__BB1_7:
	add.f32 	%f81, %f81, 0f3F800000;
	add.f32 	%f57, %f6, %f6;
	setp.ltu.f32 	%p11, %f11, %f57;
	@%p11 bra 	$L__BB1_9;
	add.f32 	%f58, %f81, 0f3F800000;
	fma.rn.f32 	%f59, %f6, 0fC0400000, %f11;
	setp.ge.f32 	%p12, %f59, 0f00000000;
	add.f32 	%f60, %f58, 0f3F800000;
	selp.f32 	%f81, %f60, %f58, %p12;
$L__BB1_9:
	fma.rn.f32 	%f83, %f10, %f81, %f83;
	bra.uni 	$L__BB1_14;
$L__BB1_10:
	mov.b32 	%r5, %f83;
	mov.b32 	%r22, %f8;
	and.b32  	%r6, %r22, -8388608;
	and.b32  	%r23, %r5, 8388607;
	or.b32  	%r29, %r23, 1065353216;
	and.b32  	%r24, %r22, 8388607;
	or.b32  	%r8, %r24, 1065353216;
	mov.b32 	%f82, %r29;
	sub.s32 	%r25, %r5, %r6;
	add.s32 	%r26, %r25, 192937984;
	and.b32  	%r30, %r26, -8388608;
	setp.eq.s32 	%p14, %r30, 0;
	@%p14 bra 	$L__BB1_13;
	mov.b32 	%f63, %r8;
	rcp.approx.ftz.f32 	%f18, %f63;
	neg.f32 	%f19, %f63;
$L__BB1_12:
	min.u32 	%r27, %r30, 192937984;
	add.s32 	%r28, %r29, %r27;
	mov.b32 	%f64, %r28;
	mul.f32 	%f65, %f18, %f64;
	fma.rn.f32 	%f66, %f19, %f65, %f64;
	fma.rn.f32 	%f67, %f66, %f18, %f65;
	fma.rn.f32 	%f68, %f19, %f67, %f64;
	fma.rz.f32 	%f69, %f68, %f18, %f67;
	cvt.rzi.f32.f32 	%f70, %f69;
	fma.rn.f32 	%f82, %f19, %f70, %f64;
	sub.s32 	%r30, %r30, %r27;
	mov.b32 	%r29, %f82;
	setp.ne.s32 	%p15, %r30, 0;
	setp.ne.s32 	%p16, %r29, 0;
	and.pred  	%p17, %p15, %p16;
	@%p17 bra 	$L__BB1_12;
$L__BB1_13:
	mov.b32 	%f72, %r6;
	setp.leu.f32 	%p18, %f6, 0f00000000;
	setp.gt.u32 	%p19, %r5, 2139095039;
	selp.f32 	%f73, 0f7FFFFFFF, %f72, %p18;
	selp.f32 	%f74, 0f7FFFFFFF, %f73, %p19;
	mul.f32 	%f75, %f82, 0f34000000;
	mul.f32 	%f83, %f74, %f75;
$L__BB1_14:
	cvta.to.global.u64 	%rd6, %rd1;
	abs.f32 	%f76, %f83;
	setp.nan.f32 	%p20, %f76, %f76;
	copysign.f32 	%f77, %f1, %f83;
	selp.f32 	%f78, %f83, %f77, %p20;
	mul.f32 	%f79, %f1, %f78;
	add.s64 	%rd8, %rd6, %rd4;
	st.global.f32 	[%rd8], %f79;
	ret;

}


// ===== COMPILED SASS (sm_100) =====

	.target	sm_100

	.elftype	@"ET_EXEC"


//--------------------- .note.nv.tkinfo           --------------------------
	.section	.note.nv.tkinfo,"",@"SHT_NOTE"
	.sectionflags	@"SHF_NOTE_NV_TKINFO"
	.tkinfo
        /*0018*/ 	.word	0x00000002
        /*0030*/ 	.string	""
        /*0030*/ 	.string	"ptxas"
        /*0030*/ 	.string	"Cuda compilation tools, release 13.0, V13.0.88"
        /*0030*/ 	.string	"Build cuda_13.0.r13.0/compiler.36424714_0"
        /*0030*/ 	.string	"-arch sm_100 -m 64 "



//--------------------- .note.nv.cuinfo           --------------------------
	.section	.note.nv.cuinfo,"",@"SHT_NOTE"
	.sectionflags	@"SHF_NOTE_NV_CUINFO"
        /*0018*/ 	.short	0x0002
        /*001a*/ 	.short	0x0064
        /*001c*/ 	.short	0x0082
	.zero		2


//--------------------- .nv.info                  --------------------------
	.section	.nv.info,"",@"SHT_CUDA_INFO"
	.align	4


	//----- nvinfo : EIATTR_REGCOUNT
	.align		4
        /*0000*/ 	.byte	0x04, 0x2f
        /*0002*/ 	.short	(.L_1 - .L_0)
	.align		4
.L_0:
        /*0004*/ 	.word	index@(default_function_kernel_1)
        /*0008*/ 	.word	0x0000000a


	//----- nvinfo : EIATTR_FRAME_SIZE
	.align		4
.L_1:
        /*000c*/ 	.byte	0x04, 0x11
        /*000e*/ 	.short	(.L_3 - .L_2)
	.align		4
.L_2:
        /*0010*/ 	.word	index@(default_function_kernel_1)
        /*0014*/ 	.word	0x00000000


	//----- nvinfo : EIATTR_REGCOUNT
	.align		4
.L_3:
        /*0018*/ 	.byte	0x04, 0x2f
        /*001a*/ 	.short	(.L_5 - .L_4)
	.align		4
.L_4:
        /*001c*/ 	.word	index@(default_function_kernel)
        /*0020*/ 	.word	0x0000000d


	//----- nvinfo : EIATTR_FRAME_SIZE
	.align		4
.L_5:
        /*0024*/ 	.byte	0x04, 0x11
        /*0026*/ 	.short	(.L_7 - .L_6)
	.align		4
.L_6:
        /*0028*/ 	.word	index@(default_function_kernel)
        /*002c*/ 	.word	0x00000000


	//----- nvinfo : EIATTR_MIN_STACK_SIZE
	.align		4
.L_7:
        /*0030*/ 	.byte	0x04, 0x12
        /*0032*/ 	.short	(.L_9 - .L_8)
	.align		4
.L_8:
        /*0034*/ 	.word	index@(default_function_kernel)
        /*0038*/ 	.word	0x00000000


	//----- nvinfo : EIATTR_MIN_STACK_SIZE
	.align		4
.L_9:
        /*003c*/ 	.byte	0x04, 0x12
        /*003e*/ 	.short	(.L_11 - .L_10)
	.align		4
.L_10:
        /*0040*/ 	.word	index@(default_function_kernel_1)
        /*0044*/ 	.word	0x00000000
.L_11:


//--------------------- .nv.compat                --------------------------
	.section	.nv.compat,"",@"SHT_CUDA_COMPAT_INFO"
	.align	4
        /*0000*/ 	.byte	0x02, 0x09, 0x00, 0x00, 0x02, 0x02, 0x01, 0x00, 0x02, 0x05, 0x05, 0x00, 0x03, 0x07, 0x01, 0x01
        /*0010*/ 	.byte	0x02, 0x03, 0x00, 0x00, 0x02, 0x06, 0x01, 0x00, 0x04, 0x0b, 0x08, 0x00, 0x01, 0x00, 0x00, 0x00
        /*0020*/ 	.byte	0x00, 0x00, 0x00, 0x00


//--------------------- .nv.info.default_function_kernel --------------------------
	.section	.nv.info.default_function_kernel,"",@"SHT_CUDA_INFO"
	.sectionflags	@""
	.align	4


	//----- nvinfo : EIATTR_CUDA_API_VERSION
	.align		4
        /*0000*/ 	.byte	0x04, 0x37
        /*0002*/ 	.short	(.L_13 - .L_12)
.L_12:
        /*0004*/ 	.word	0x00000082


	//----- nvinfo : EIATTR_KPARAM_INFO
	.align		4
.L_13:
        /*0008*/ 	.byte	0x04, 0x17
        /*000a*/ 	.short	(.L_15 - .L_14)
.L_14:
        /*000c*/ 	.word	0x00000000
        /*0010*/ 	.short	0x0001
        /*0012*/ 	.short	0x0008
        /*0014*/ 	.byte	0x00, 0xf5, 0x21, 0x00


	//----- nvinfo : EIATTR_KPARAM_INFO
	.align		4
.L_15:
        /*0018*/ 	.byte	0x04, 0x17
        /*001a*/ 	.short	(.L_17 - .L_16)
.L_16:
        /*001c*/ 	.word	0x00000000
        /*0020*/ 	.short	0x0000
        /*0022*/ 	.short	0x0000
        /*0024*/ 	.byte	0x00, 0xf5, 0x21, 0x00


	//----- nvinfo : EIATTR_SPARSE_MMA_MASK
	.align		4
.L_17:
        /*0028*/ 	.byte	0x03, 0x50
        /*002a*/ 	.short	0x0000


	//----- nvinfo : EIATTR_MAXREG_COUNT
	.align		4
        /*002c*/ 	.byte	0x03, 0x1b
        /*002e*/ 	.short	0x00ff


	//----- nvinfo : EIATTR_MERCURY_ISA_VERSION
	.align		4
        /*0030*/ 	.byte	0x03, 0x5f
        /*0032*/ 	.short	0x0101


	//----- nvinfo : EIATTR_VRC_CTA_INIT_COUNT
	.align		4
        /*0034*/ 	.byte	0x02, 0x4a
	.zero		1
	.zero		1


	//----- nvinfo : EIATTR_EXIT_INSTR_OFFSETS
	.align		4
        /*0038*/ 	.byte	0x04, 0x1c
        /*003a*/ 	.short	(.L_19 - .L_18)


	//   ....[0]....
.L_18:
        /*003c*/ 	.word	0x000007d0


	//----- nvinfo : EIATTR_MAX_THREADS
	.align		4
.L_19:
        /*0040*/ 	.byte	0x04, 0x05
        /*0042*/ 	.short	(.L_21 - .L_20)
.L_20:
        /*0044*/ 	.word	0x0000000a
        /*0048*/ 	.word	0x00000001
        /*004c*/ 	.word	0x00000001


	//----- nvinfo : EIATTR_CRS_STACK_SIZE
	.align		4
.L_21:
        /*0050*/ 	.byte	0x04, 0x1e
        /*0052*/ 	.short	(.L_23 - .L_22)
.L_22:
        /*0054*/ 	.word	0x00000000


	//----- nvinfo : EIATTR_CBANK_PARAM_SIZE
	.align		4
.L_23:
        /*0058*/ 	.byte	0x03, 0x19
        /*005a*/ 	.short	0x0010


	//----- nvinfo : EIATTR_PARAM_CBANK
	.align		4
        /*005c*/ 	.byte	0x04, 0x0a
        /*005e*/ 	.short	(.L_25 - .L_24)
	.align		4
.L_24:
        /*0060*/ 	.word	index@(.nv.constant0.default_function_kernel)
        /*0064*/ 	.short	0x0380
        /*0066*/ 	.short	0x0010


	//----- nvinfo : EIATTR_SW_WAR
	.align		4
.L_25:
        /*0068*/ 	.byte	0x04, 0x36
        /*006a*/ 	.short	(.L_27 - .L_26)
.L_26:
        /*006c*/ 	.word	0x00000008
.L_27:


//--------------------- .nv.info.default_function_kernel_1 --------------------------
	.section	.nv.info.default_function_kernel_1,"",@"SHT_CUDA_INFO"
	.sectionflags	@""
	.align	4


	//----- nvinfo : EIATTR_CUDA_API_VERSION
	.align		4
        /*0000*/ 	.byte	0x04, 0x37
        /*0002*/ 	.short	(.L_29 - .L_28)
.L_28:
        /*0004*/ 	.word	0x00000082


	//----- nvinfo : EIATTR_KPARAM_INFO
	.align		4
.L_29:
        /*0008*/ 	.byte	0x04, 0x17
        /*000a*/ 	.short	(.L_31 - .L_30)
.L_30:
        /*000c*/ 	.word	0x00000000
        /*0010*/ 	.short	0x0001
        /*0012*/ 	.short	0x0008
        /*0014*/ 	.byte	0x00, 0xf5, 0x21, 0x00


	//----- nvinfo : EIATTR_KPARAM_INFO
	.align		4
.L_31:
        /*0018*/ 	.byte	0x04, 0x17
        /*001a*/ 	.short	(.L_33 - .L_32)
.L_32:
        /*001c*/ 	.word	0x00000000
        /*0020*/ 	.short	0x0000
        /*0022*/ 	.short	0x0000
        /*0024*/ 	.byte	0x00, 0xf5, 0x21, 0x00


	//----- nvinfo : EIATTR_SPARSE_MMA_MASK
	.align		4
.L_33:
        /*0028*/ 	.byte	0x03, 0x50
        /*002a*/ 	.short	0x0000


	//----- nvinfo : EIATTR_MAXREG_COUNT
	.align		4
        /*002c*/ 	.byte	0x03, 0x1b
        /*002e*/ 	.short	0x00ff


	//----- nvinfo : EIATTR_MERCURY_ISA_VERSION
	.align		4
        /*0030*/ 	.byte	0x03, 0x5f
        /*0032*/ 	.short	0x0101


	//----- nvinfo : EIATTR_VRC_CTA_INIT_COUNT
	.align		4
        /*0034*/ 	.byte	0x02, 0x4a
	.zero		1
	.zero		1


	//----- nvinfo : EIATTR_EXIT_INSTR_OFFSETS
	.align		4
        /*0038*/ 	.byte	0x04, 0x1c
        /*003a*/ 	.short	(.L_35 - .L_34)


	//   ....[0]....
.L_34:
        /*003c*/ 	.word	0x000000d0


	//----- nvinfo : EIATTR_MAX_THREADS
	.align		4
.L_35:
        /*0040*/ 	.byte	0x04, 0x05
        /*0042*/ 	.short	(.L_37 - .L_36)
.L_36:
        /*0044*/ 	.word	0x00000002
        /*0048*/ 	.word	0x00000001
        /*004c*/ 	.word	0x00000001


	//----- nvinfo : EIATTR_CBANK_PARAM_SIZE
	.align		4
.L_37:
        /*0050*/ 	.byte	0x03, 0x19
        /*0052*/ 	.short	0x0010


	//----- nvinfo : EIATTR_PARAM_CBANK
	.align		4
        /*0054*/ 	.byte	0x04, 0x0a
        /*0056*/ 	.short	(.L_39 - .L_38)
	.align		4
.L_38:
        /*0058*/ 	.word	index@(.nv.constant0.default_function_kernel_1)
        /*005c*/ 	.short	0x0380
        /*005e*/ 	.short	0x0010


	//----- nvinfo : EIATTR_SW_WAR
	.align		4
.L_39:
        /*0060*/ 	.byte	0x04, 0x36
        /*0062*/ 	.short	(.L_41 - .L_40)
.L_40:
        /*0064*/ 	.word	0x00000008
.L_41:


//--------------------- .nv.callgraph             --------------------------
	.section	.nv.callgraph,"",@"SHT_CUDA_CALLGRAPH"
	.align	4
	.sectionentsize	8
	.align		4
        /*0000*/ 	.word	0x00000000
	.align		4
        /*0004*/ 	.word	0xffffffff
	.align		4
        /*0008*/ 	.word	0x00000000
	.align		4
        /*000c*/ 	.word	0xfffffffe
	.align		4
        /*0010*/ 	.word	0x00000000
	.align		4
        /*0014*/ 	.word	0xfffffffd
	.align		4
        /*0018*/ 	.word	0x00000000
	.align		4
        /*001c*/ 	.word	0xfffffffc


//--------------------- .text.default_function_kernel --------------------------
	.section	.text.default_function_kernel,"ax",@progbits
	.align	128
        .global         default_function_kernel
        .type           default_function_kernel,@function
        .size           default_function_kernel,(.L_x_10 - default_function_kernel)
        .other          default_function_kernel,@"STO_CUDA_ENTRY STV_DEFAULT"
default_function_kernel:
.text.default_function_kernel:
[----:B------:R-:W-:Y:S01]  /*0000*/  LDC R1, c[0x0][0x37c] ;  /* 0x0000df00ff017b82 */ /* 0x000fe20000000800 */
[----:B------:R-:W0:Y:S07]  /*0010*/  S2R R0, SR_CTAID.X ;  /* 0x0000000000007919 */ /* 0x000e2e0000002500 */
[----:B------:R-:W1:Y:S01]  /*0020*/  LDC.64 R2, c[0x0][0x388] ;  /* 0x0000e200ff027b82 */ /* 0x000e620000000a00 */
[----:B------:R-:W2:Y:S01]  /*0030*/  LDCU.64 UR4, c[0x0][0x358] ;  /* 0x00006b00ff0477ac */ /* 0x000ea20008000a00 */
[----:B------:R-:W0:Y:S02]  /*0040*/  S2R R5, SR_TID.X ;  /* 0x0000000000057919 */ /* 0x000e240000002100 */
[----:B0-----:R-:W-:-:S04]  /*0050*/  IMAD R0, R0, 0xa, R5 ;  /* 0x0000000a00007824 */ /* 0x001fc800078e0205 */
[----:B-1----:R-:W-:-:S06]  /*0060*/  IMAD.WIDE.U32 R2, R0, 0x4, R2 ;  /* 0x0000000400027825 */ /* 0x002fcc00078e0002 */
[----:B--2---:R-:W2:Y:S01]  /*0070*/  LDG.E.CONSTANT R2, desc[UR4][R2.64] ;  /* 0x0000000402027981 */ /* 0x004ea2000c1e9900 */
[----:B------:R-:W-:Y:S01]  /*0080*/  BSSY.RECONVERGENT B0, `(.L_x_0) ;  /* 0x000006d000007945 */ /* 0x000fe20003800200 */
[----:B--2---:R-:W-:-:S04]  /*0090*/  FFMA R5, R2, R2, -1 ;  /* 0xbf80000002057423 */ /* 0x004fc80000000002 */
[----:B------:R-:W0:Y:S01]  /*00a0*/  MUFU.RSQ R4, R5 ;  /* 0x0000000500047308 */ /* 0x000e220000001400 */
[C---:B------:R-:W-:Y:S01]  /*00b0*/  FSETP.NEU.AND P1, PT, R5.reuse, RZ, PT ;  /* 0x000000ff0500720b */ /* 0x040fe20003f2d000 */
[----:B0-----:R-:W-:Y:S01]  /*00c0*/  FMUL R6, R5, R4 ;  /* 0x0000000405067220 */ /* 0x001fe20000400000 */
[----:B------:R-:W-:Y:S01]  /*00d0*/  FMUL R7, R4, 0.5 ;  /* 0x3f00000004077820 */ /* 0x000fe20000400000 */
[----:B------:R-:W-:Y:S02]  /*00e0*/  FADD R4, R2, -1 ;  /* 0xbf80000002047421 */ /* 0x000fe40000000000 */
[----:B------:R-:W-:-:S03]  /*00f0*/  FFMA R8, -R6, R6, R5 ;  /* 0x0000000606087223 */ /* 0x000fc60000000105 */
[----:B------:R-:W-:Y:S01]  /*0100*/  ISETP.GT.U32.AND P0, PT, R4, 0x4b000000, PT ;  /* 0x4b0000000400780c */ /* 0x000fe20003f04070 */
[----:B------:R-:W-:Y:S01]  /*0110*/  FFMA R7, R7, R8, R6 ;  /* 0x0000000807077223 */ /* 0x000fe20000000006 */
[----:B------:R-:W-:Y:S01]  /*0120*/  HFMA2 R6, -RZ, RZ, 1.625, 0 ;  /* 0x3e800000ff067431 */ /* 0x000fe200000001ff */
[----:B------:R-:W-:-:S03]  /*0130*/  MOV R8, 0x3d39bf78 ;  /* 0x3d39bf7800087802 */ /* 0x000fc60000000f00 */
[----:B------:R-:W-:-:S04]  /*0140*/  FSEL R7, R7, RZ, P1 ;  /* 0x000000ff07077208 */ /* 0x000fc80000800000 */
[----:B------:R-:W-:-:S05]  /*0150*/  FSEL R7, R7, -1.0000001192092895508, !P0 ;  /* 0xbf80000107077808 */ /* 0x000fca0004000000 */
[----:B------:R-:W-:-:S04]  /*0160*/  FADD R7, R4, R7 ;  /* 0x0000000704077221 */ /* 0x000fc80000000000 */
[C---:B------:R-:W-:Y:S01]  /*0170*/  FADD.RZ R3, R7.reuse, 1 ;  /* 0x3f80000007037421 */ /* 0x040fe2000000c000 */
[----:B------:R-:W-:-:S04]  /*0180*/  ISETP.GE.U32.AND P1, PT, R7, 0x7f800000, PT ;  /* 0x7f8000000700780c */ /* 0x000fc80003f26070 */
[----:B------:R-:W-:Y:S02]  /*0190*/  IADD3 R3, PT, PT, R3, -0x3f400000, RZ ;  /* 0xc0c0000003037810 */ /* 0x000fe40007ffe0ff */
[----:B------:R-:W-:Y:S02]  /*01a0*/  ISETP.GT.AND P2, PT, R7, -0x40800000, P1 ;  /* 0xbf8000000700780c */ /* 0x000fe40000f44270 */
[----:B------:R-:W-:-:S04]  /*01b0*/  LOP3.LUT R4, R3, 0xff800000, RZ, 0xc0, !PT ;  /* 0xff80000003047812 */ /* 0x000fc800078ec0ff */
[----:B------:R-:W-:Y:S02]  /*01c0*/  IADD3 R5, PT, PT, -R4, 0x40800000, RZ ;  /* 0x4080000004057810 */ /* 0x000fe40007ffe1ff */
[-C--:B------:R-:W-:Y:S02]  /*01d0*/  IADD3 R3, PT, PT, R7, -R4.reuse, RZ ;  /* 0x8000000407037210 */ /* 0x080fe40007ffe0ff */
[----:B------:R-:W-:Y:S01]  /*01e0*/  I2FP.F32.S32 R4, R4 ;  /* 0x0000000400047245 */ /* 0x000fe20000201400 */
[----:B------:R-:W-:-:S04]  /*01f0*/  FFMA R6, R5, R6, -1 ;  /* 0xbf80000005067423 */ /* 0x000fc80000000006 */
[----:B------:R-:W-:Y:S01]  /*0200*/  FADD R3, R3, R6 ;  /* 0x0000000603037221 */ /* 0x000fe20000000000 */
[----:B------:R-:W-:-:S03]  /*0210*/  FMUL R4, R4, 1.1920928955078125e-07 ;  /* 0x3400000004047820 */ /* 0x000fc60000400000 */
[----:B------:R-:W-:-:S04]  /*0220*/  FFMA R6, R3, -R8, 0.10546888411045074463 ;  /* 0x3dd8001203067423 */ /* 0x000fc80000000808 */
[----:B------:R-:W-:-:S04]  /*0230*/  FFMA R6, R3, R6, -0.13229703903198242188 ;  /* 0xbe0778e003067423 */ /* 0x000fc80000000006 */
[----:B------:R-:W-:-:S04]  /*0240*/  FFMA R6, R3, R6, 0.14491446316242218018 ;  /* 0x3e14647503067423 */ /* 0x000fc80000000006 */
[----:B------:R-:W-:-:S04]  /*0250*/  FFMA R6, R3, R6, -0.16641564667224884033 ;  /* 0xbe2a68dd03067423 */ /* 0x000fc80000000006 */
[----:B------:R-:W-:-:S04]  /*0260*/  FFMA R6, R3, R6, 0.19988867640495300293 ;  /* 0x3e4caf9e03067423 */ /* 0x000fc80000000006 */
[----:B------:R-:W-:-:S04]  /*0270*/  FFMA R6, R3, R6, -0.25000196695327758789 ;  /* 0xbe80004203067423 */ /* 0x000fc80000000006 */
[----:B------:R-:W-:-:S04]  /*0280*/  FFMA R6, R3, R6, 0.33333510160446166992 ;  /* 0x3eaaaae603067423 */ /* 0x000fc80000000006 */
[----:B------:R-:W-:-:S04]  /*0290*/  FFMA R6, R3, R6, -0.5 ;  /* 0xbf00000003067423 */ /* 0x000fc80000000006 */
[----:B------:R-:W-:-:S04]  /*02a0*/  FMUL R6, R3, R6 ;  /* 0x0000000603067220 */ /* 0x000fc80000400000 */
[----:B------:R-:W-:Y:S01]  /*02b0*/  FFMA R3, R3, R6, R3 ;  /* 0x0000000603037223 */ /* 0x000fe20000000003 */
[----:B------:R-:W-:-:S03]  /*02c0*/  @P1 MOV R6, 0x7f800000 ;  /* 0x7f80000000061802 */ /* 0x000fc60000000f00 */
[----:B------:R-:W-:Y:S02]  /*02d0*/  FFMA R3, R4, 0.69314718246459960938, R3 ;  /* 0x3f31721804037823 */ /* 0x000fe40000000003 */
[C---:B------:R-:W-:Y:S01]  /*02e0*/  @P2 FFMA R3, R7.reuse, R6, +INF ;  /* 0x7f80000007032423 */ /* 0x040fe20000000006 */
[----:B------:R-:W-:-:S04]  /*02f0*/  @P1 FSETP.NEU.AND P2, PT, R7, RZ, PT ;  /* 0x000000ff0700120b */ /* 0x000fc80003f4d000 */
[----:B------:R-:W-:-:S04]  /*0300*/  @P1 FSEL R3, R3, -RZ, P2 ;  /* 0x800000ff03031208 */ /* 0x000fc80001000000 */
[----:B------:R-:W-:Y:S01]  /*0310*/  MOV R8, R3 ;  /* 0x0000000300087202 */ /* 0x000fe20000000f00 */
[----:B------:R-:W-:-:S04]  /*0320*/  FADD R3, |R2|, -RZ ;  /* 0x800000ff02037221 */ /* 0x000fc80000000200 */
[----:B------:R-:W-:-:S05]  /*0330*/  @P0 FADD R8, R8, 0.69314718246459960938 ;  /* 0x3f31721808080421 */ /* 0x000fca0000000000 */
[----:B------:R-:W-:-:S13]  /*0340*/  FSETP.GEU.AND P0, PT, |R2|, |R8|, PT ;  /* 0x400000080200720b */ /* 0x000fda0003f0e200 */
[----:B------:R-:W-:Y:S05]  /*0350*/  @!P0 BRA `(.L_x_1) ;  /* 0x0000000000fc8947 */ /* 0x000fea0003800000 */
[----:B------:R-:W-:-:S05]  /*0360*/  FMUL R6, |R8|, 8388608 ;  /* 0x4b00000008067820 */ /* 0x000fca0000400200 */
[----:B------:R-:W-:-:S13]  /*0370*/  FSETP.GTU.AND P0, PT, R3, R6, PT ;  /* 0x000000060300720b */ /* 0x000fda0003f0c000 */
[----:B------:R-:W-:Y:S05]  /*0380*/  @P0 BRA `(.L_x_2) ;  /* 0x0000000000780947 */ /* 0x000fea0003800000 */
[C---:B------:R-:W-:Y:S01]  /*0390*/  FMUL R4, |R8|.reuse, 16777216 ;  /* 0x4b80000008047820 */ /* 0x040fe20000400200 */
[C---:B------:R-:W-:Y:S01]  /*03a0*/  FSETP.GEU.AND P0, PT, |R8|.reuse, 1.175494350822287508e-38, PT ;  /* 0x008000000800780b */ /* 0x040fe20003f0e200 */
[----:B------:R-:W-:Y:S01]  /*03b0*/  FMUL R6, R3, 16777216 ;  /* 0x4b80000003067820 */ /* 0x000fe20000400000 */
[----:B------:R-:W-:Y:S01]  /*03c0*/  FADD R7, |R8|, -RZ ;  /* 0x800000ff08077221 */ /* 0x000fe20000000200 */
[----:B------:R-:W-:Y:S01]  /*03d0*/  BSSY.RECONVERGENT B1, `(.L_x_3) ;  /* 0x0000017000017945 */ /* 0x000fe20003800200 */
[----:B------:R-:W-:Y:S02]  /*03e0*/  FSEL R4, R4, |R8|, !P0 ;  /* 0x4000000804047208 */ /* 0x000fe40004000000 */
[----:B------:R-:W-:-:S04]  /*03f0*/  FSEL R5, R6, R3, !P0 ;  /* 0x0000000306057208 */ /* 0x000fc80004000000 */
[----:B------:R-:W0:Y:S02]  /*0400*/  MUFU.RCP R4, R4 ;  /* 0x0000000400047308 */ /* 0x000e240000001000 */
[----:B0-----:R-:W-:-:S06]  /*0410*/  FMUL R5, R4, R5 ;  /* 0x0000000504057220 */ /* 0x001fcc0000400000 */
[----:B------:R-:W0:Y:S02]  /*0420*/  FRND.TRUNC R6, R5 ;  /* 0x0000000500067307 */ /* 0x000e24000020d000 */
[----:B0-----:R-:W-:-:S05]  /*0430*/  FFMA R9, -|R8|, R6, R3 ;  /* 0x0000000608097223 */ /* 0x001fca0000000303 */
[----:B------:R-:W-:-:S13]  /*0440*/  ISETP.GE.U32.AND P0, PT, R9, R7, PT ;  /* 0x000000070900720c */ /* 0x000fda0003f06070 */
[----:B------:R-:W-:Y:S05]  /*0450*/  @!P0 BRA `(.L_x_4) ;  /* 0x0000000000388947 */ /* 0x000fea0003800000 */
[----:B------:R-:W-:-:S04]  /*0460*/  ISETP.GE.U32.AND P0, PT, R9, -0x7fffffff, PT ;  /* 0x800000010900780c */ /* 0x000fc80003f06070 */
[----:B------:R-:W-:-:S09]  /*0470*/  FSETP.GEU.OR P1, PT, R9, -|R8|, !P0 ;  /* 0xc00000080900720b */ /* 0x000fd2000472e400 */
[----:B------:R-:W-:-:S04]  /*0480*/  @P0 FADD R4, R6, -1 ;  /* 0xbf80000006040421 */ /* 0x000fc80000000000 */
[----:B------:R-:W-:-:S05]  /*0490*/  @!P1 FADD R4, R4, -1 ;  /* 0xbf80000004049421 */ /* 0x000fca0000000000 */
[----:B------:R-:W-:Y:S01]  /*04a0*/  @P0 MOV R6, R4 ;  /* 0x0000000400060202 */ /* 0x000fe20000000f00 */
[----:B------:R-:W-:Y:S06]  /*04b0*/  @P0 BRA `(.L_x_4) ;  /* 0x0000000000200947 */ /* 0x000fec0003800000 */
[----:B------:R-:W-:Y:S01]  /*04c0*/  FADD R4, |R8|, |R8| ;  /* 0x4000000808047221 */ /* 0x000fe20000000200 */
[----:B------:R-:W-:-:S04]  /*04d0*/  FADD R6, R6, 1 ;  /* 0x3f80000006067421 */ /* 0x000fc80000000000 */
[----:B------:R-:W-:-:S13]  /*04e0*/  FSETP.GE.AND P0, PT, R9, R4, PT ;  /* 0x000000040900720b */ /* 0x000fda0003f06000 */
[----:B------:R-:W-:-:S05]  /*04f0*/  @P0 FFMA R4, |R8|, -3, R9 ;  /* 0xc040000008040823 */ /* 0x000fca0000000209 */
[----:B------:R-:W-:Y:S01]  /*0500*/  FSETP.GE.AND P1, PT, R4, RZ, P0 ;  /* 0x000000ff0400720b */ /* 0x000fe20000726000 */
[----:B------:R-:W-:-:S12]  /*0510*/  @P0 FADD R4, R6, 1 ;  /* 0x3f80000006040421 */ /* 0x000fd80000000000 */
[----:B------:R-:W-:-:S05]  /*0520*/  @P1 FADD R4, R4, 1 ;  /* 0x3f80000004041421 */ /* 0x000fca0000000000 */
[----:B------:R-:W-:-:S07]  /*0530*/  @P0 MOV R6, R4 ;  /* 0x0000000400060202 */ /* 0x000fce0000000f00 */
.L_x_4:
[----:B------:R-:W-:Y:S05]  /*0540*/  BSYNC.RECONVERGENT B1 ;  /* 0x0000000000017941 */ /* 0x000fea0003800200 */
.L_x_3:
[----:B------:R-:W-:Y:S01]  /*0550*/  FFMA R3, -|R8|, R6, R3 ;  /* 0x0000000608037223 */ /* 0x000fe20000000303 */
[----:B------:R-:W-:Y:S06]  /*0560*/  BRA `(.L_x_1) ;  /* 0x0000000000787947 */ /* 0x000fec0003800000 */
.L_x_2:
[----:B------:R-:W-:Y:S01]  /*0570*/  LOP3.LUT R10, R6, 0xff800000, RZ, 0xc0, !PT ;  /* 0xff800000060a7812 */ /* 0x000fe200078ec0ff */
[----:B------:R-:W-:Y:S01]  /*0580*/  BSSY.RECONVERGENT B1, `(.L_x_5) ;  /* 0x000001a000017945 */ /* 0x000fe20003800200 */
[----:B------:R-:W-:Y:S02]  /*0590*/  FSETP.GT.AND P2, PT, |R8|, RZ, PT ;  /* 0x000000ff0800720b */ /* 0x000fe40003f44200 */
[C---:B------:R-:W-:Y:S02]  /*05a0*/  IADD3 R5, PT, PT, R3.reuse, 0xb800000, -R10 ;  /* 0x0b80000003057810 */ /* 0x040fe40007ffe80a */
[----:B------:R-:W-:Y:S02]  /*05b0*/  LOP3.LUT R4, R3, 0x7fffff, RZ, 0xc0, !PT ;  /* 0x007fffff03047812 */ /* 0x000fe400078ec0ff */
[----:B------:R-:W-:Y:S02]  /*05c0*/  LOP3.LUT P1, R5, R5, 0xff800000, RZ, 0xc0, !PT ;  /* 0xff80000005057812 */ /* 0x000fe4000782c0ff */
[----:B------:R-:W-:-:S02]  /*05d0*/  ISETP.GT.U32.AND P0, PT, R3, 0x7f7fffff, PT ;  /* 0x7f7fffff0300780c */ /* 0x000fc40003f04070 */
[----:B------:R-:W-:Y:S02]  /*05e0*/  FSEL R3, R10, +QNAN , P2 ;  /* 0x7fffffff0a037808 */ /* 0x000fe40001000000 */
[----:B------:R-:W-:Y:S02]  /*05f0*/  LOP3.LUT R4, R4, 0x3f800000, RZ, 0xfc, !PT ;  /* 0x3f80000004047812 */ /* 0x000fe400078efcff */
[----:B------:R-:W-:-:S05]  /*0600*/  FSEL R8, R3, +QNAN , !P0 ;  /* 0x7fffffff03087808 */ /* 0x000fca0004000000 */
[----:B------:R-:W-:Y:S05]  /*0610*/  @!P1 BRA `(.L_x_6) ;  /* 0x0000000000409947 */ /* 0x000fea0003800000 */
[----:B------:R-:W-:-:S04]  /*0620*/  LOP3.LUT R3, R6, 0x7fffff, RZ, 0xc0, !PT ;  /* 0x007fffff06037812 */ /* 0x000fc800078ec0ff */
[----:B------:R-:W-:-:S04]  /*0630*/  LOP3.LUT R9, R3, 0x3f800000, RZ, 0xfc, !PT ;  /* 0x3f80000003097812 */ /* 0x000fc800078efcff */
[----:B------:R0:W1:Y:S03]  /*0640*/  MUFU.RCP R10, R9 ;  /* 0x00000009000a7308 */ /* 0x0000660000001000 */
.L_x_7:
[----:B------:R-:W-:-:S04]  /*0650*/  VIMNMX.U32 R3, PT, PT, R5, 0xb800000, PT ;  /* 0x0b80000005037848 */ /* 0x000fc80003fe0000 */
[C---:B------:R-:W-:Y:S02]  /*0660*/  IADD3 R4, PT, PT, R3.reuse, R4, RZ ;  /* 0x0000000403047210 */ /* 0x040fe40007ffe0ff */
[----:B------:R-:W-:-:S03]  /*0670*/  IADD3 R5, PT, PT, -R3, R5, RZ ;  /* 0x0000000503057210 */ /* 0x000fc60007ffe1ff */
[----:B-1----:R-:W-:Y:S01]  /*0680*/  FMUL R7, R10, R4 ;  /* 0x000000040a077220 */ /* 0x002fe20000400000 */
[----:B------:R-:W-:-:S03]  /*0690*/  ISETP.NE.AND P1, PT, R5, RZ, PT ;  /* 0x000000ff0500720c */ /* 0x000fc60003f25270 */
[----:B------:R-:W-:-:S04]  /*06a0*/  FFMA R6, -R9, R7, R4 ;  /* 0x0000000709067223 */ /* 0x000fc80000000104 */
[----:B------:R-:W-:-:S04]  /*06b0*/  FFMA R7, R10, R6, R7 ;  /* 0x000000060a077223 */ /* 0x000fc80000000007 */
[----:B------:R-:W-:-:S04]  /*06c0*/  FFMA R6, -R9, R7, R4 ;  /* 0x0000000709067223 */ /* 0x000fc80000000104 */
[----:B------:R-:W-:-:S04]  /*06d0*/  FFMA.RZ R6, R10, R6, R7 ;  /* 0x000000060a067223 */ /* 0x000fc8000000c007 */
[----:B------:R-:W1:Y:S02]  /*06e0*/  FRND.TRUNC R7, R6 ;  /* 0x0000000600077307 */ /* 0x000e64000020d000 */
[----:B-1----:R-:W-:-:S05]  /*06f0*/  FFMA R4, -R9, R7, R4 ;  /* 0x0000000709047223 */ /* 0x002fca0000000104 */
[----:B------:R-:W-:-:S13]  /*0700*/  ISETP.NE.AND P0, PT, R4, RZ, PT ;  /* 0x000000ff0400720c */ /* 0x000fda0003f05270 */
[----:B------:R-:W-:Y:S05]  /*0710*/  @P0 BRA P1, `(.L_x_7) ;  /* 0xfffffffc00cc0947 */ /* 0x000fea000083ffff */
.L_x_6:
[----:B------:R-:W-:Y:S05]  /*0720*/  BSYNC.RECONVERGENT B1 ;  /* 0x0000000000017941 */ /* 0x000fea0003800200 */
.L_x_5:
[----:B------:R-:W-:-:S04]  /*0730*/  FMUL R3, R4, 1.1920928955078125e-07 ;  /* 0x3400000004037820 */ /* 0x000fc80000400000 */
[----:B------:R-:W-:-:S07]  /*0740*/  FMUL R3, R8, R3 ;  /* 0x0000000308037220 */ /* 0x000fce0000400000 */
.L_x_1:
[----:B------:R-:W-:Y:S05]  /*0750*/  BSYNC.RECONVERGENT B0 ;  /* 0x0000000000007941 */ /* 0x000fea0003800200 */
.L_x_0:
[----:B------:R-:W1:Y:S01]  /*0760*/  LDC.64 R4, c[0x0][0x380] ;  /* 0x0000e000ff047b82 */ /* 0x000e620000000a00 */
[C---:B------:R-:W-:Y:S02]  /*0770*/  FSETP.NAN.AND P0, PT, |R3|.reuse, |R3|, PT ;  /* 0x400000030300720b */ /* 0x040fe40003f08200 */
[----:B------:R-:W-:-:S04]  /*0780*/  LOP3.LUT R6, R3, 0x80000000, R2, 0xb8, !PT ;  /* 0x8000000003067812 */ /* 0x000fc800078eb802 */
[----:B------:R-:W-:-:S05]  /*0790*/  FSEL R3, R3, R6, P0 ;  /* 0x0000000603037208 */ /* 0x000fca0000000000 */
[----:B------:R-:W-:Y:S01]  /*07a0*/  FMUL R3, R2, R3 ;  /* 0x0000000302037220 */ /* 0x000fe20000400000 */
[----:B-1----:R-:W-:-:S05]  /*07b0*/  IMAD.WIDE.U32 R4, R0, 0x4, R4 ;  /* 0x0000000400047825 */ /* 0x002fca00078e0004 */
[----:B------:R-:W-:Y:S01]  /*07c0*/  STG.E desc[UR4][R4.64], R3 ;  /* 0x0000000304007986 */ /* 0x000fe2000c101904 */
[----:B------:R-:W-:Y:S05]  /*07d0*/  EXIT ;  /* 0x000000000000794d */ /* 0x000fea0003800000 */
.L_x_8:
[----:B------:R-:W-:-:S00]  /*07e0*/  BRA `(.L_x_8) ;  /* 0xfffffffc00fc7947 */ /* 0x000fc0000383ffff */
[----:B------:R-:W-:-:S00]  /*07f0*/  NOP ;  /* 0x0000000000007918 */ /* 0x000fc00000000000 */
        /* <DEDUP_REMOVED lines=8> */
.L_x_10:


//--------------------- .text.default_function_kernel_1 --------------------------
	.section	.text.default_function_kernel_1,"ax",@progbits
	.align	128
        .global         default_function_kernel_1
        .type           default_function_kernel_1,@function
        .size           default_function_kernel_1,(.L_x_11 - default_function_kernel_1)
        .other          default_function_kernel_1,@"STO_CUDA_ENTRY STV_DEFAULT"
default_function_kernel_1:
.text.default_function_kernel_1:
[----:B------:R-:W-:Y:S01]  /*0000*/  LDC R1, c[0x0][0x37c] ;  /* 0x0000df00ff017b82 */ /* 0x000fe20000000800 */
[----:B------:R-:W0:Y:S07]  /*0010*/  S2R R7, SR_TID.X ;  /* 0x0000000000077919 */ /* 0x000e2e0000002100 */
[----:B------:R-:W1:Y:S01]  /*0020*/  S2UR UR4, SR_CTAID.X ;  /* 0x00000000000479c3 */ /* 0x000e620000002500 */
[----:B------:R-:W2:Y:S07]  /*0030*/  LDCU.64 UR6, c[0x0][0x358] ;  /* 0x00006b00ff0677ac */ /* 0x000eae0008000a00 */
[----:B------:R-:W3:Y:S08]  /*0040*/  LDC.64 R2, c[0x0][0x388] ;  /* 0x0000e200ff027b82 */ /* 0x000ef00000000a00 */
[----:B------:R-:W4:Y:S01]  /*0050*/  LDC.64 R4, c[0x0][0x380] ;  /* 0x0000e000ff047b82 */ /* 0x000f220000000a00 */
[----:B-1----:R-:W-:-:S06]  /*0060*/  USHF.L.U32 UR4, UR4, 0x1, URZ ;  /* 0x0000000104047899 */ /* 0x002fcc00080006ff */
[----:B0-----:R-:W-:-:S05]  /*0070*/  LOP3.LUT R7, R7, UR4, RZ, 0xfc, !PT ;  /* 0x0000000407077c12 */ /* 0x001fca000f8efcff */
[----:B---3--:R-:W-:-:S06]  /*0080*/  IMAD.WIDE.U32 R2, R7, 0x4, R2 ;  /* 0x0000000407027825 */ /* 0x008fcc00078e0002 */
[----:B--2---:R-:W2:Y:S01]  /*0090*/  LDG.E.CONSTANT R2, desc[UR6][R2.64] ;  /* 0x0000000602027981 */ /* 0x004ea2000c1e9900 */
[----:B----4-:R-:W-:-:S04]  /*00a0*/  IMAD.WIDE.U32 R4, R7, 0x4, R4 ;  /* 0x0000000407047825 */ /* 0x010fc800078e0004 */
[----:B--2---:R-:W-:-:S05]  /*00b0*/  FADD R7, R2, -|R2| ;  /* 0xc000000202077221 */ /* 0x004fca0000000000 */
[----:B------:R-:W-:Y:S01]  /*00c0*/  STG.E desc[UR6][R4.64], R7 ;  /* 0x0000000704007986 */ /* 0x000fe2000c101906 */
[----:B------:R-:W-:Y:S05]  /*00d0*/  EXIT ;  /* 0x000000000000794d */ /* 0x000fea0003800000 */
.L_x_9:
        /* <DEDUP_REMOVED lines=10> */
.L_x_11:


//--------------------- .nv.shared.reserved.0     --------------------------
	.section	.nv.shared.reserved.0,"aw",@nobits
	.weak		__nv_reservedSMEM_offset_0_alias
	.size		__nv_reservedSMEM_offset_0_alias, 0, 64
	.other		__nv_reservedSMEM_offset_0_alias,@"STO_CUDA_RESERVED_SHARED STV_DEFAULT"
__nv_reservedSMEM_offset_0_alias:
	.zero		0
	.zero		64


//--------------------- .nv.constant0.default_function_kernel --------------------------
	.section	.nv.constant0.default_function_kernel,"a",@progbits
	.sectionflags	@""
	.align	4
.nv.constant0.default_function_kernel:
	.zero		912


//--------------------- .nv.constant0.default_function_kernel_1 --------------------------
	.section	.nv.constant0.default_function_kernel_1,"a",@progbits
	.sectionflags	@""
	.align	4
.nv.constant0.default_function_kernel_1:
	.zero		912


//--------------------- SYMBOLS --------------------------

	.type		.nv.reservedSmem.offset0,@object
	.size		.nv.reservedSmem.offset0,0x4
